	.headerflags	@"EF_CUDA_TEXMODE_UNIFIED EF_CUDA_64BIT_ADDRESS EF_CUDA_ACCELERATORS EF_CUDA_SM90 EF_CUDA_VIRTUAL_SM(EF_CUDA_SM90)"
	.elftype	@"ET_EXEC"


//--------------------- .nv.info                  --------------------------
	.section	.nv.info,"",@"SHT_CUDA_INFO"
	.align	4


	//----- nvinfo : EIATTR_REGCOUNT
	.align		4
        /*0000*/ 	.byte	0x04, 0x2f
        /*0002*/ 	.short	(.L_1 - .L_0)
	.align		4
.L_0:
        /*0004*/ 	.word	index@(triton_poi_fused_cat_3)
        /*0008*/ 	.word	0x00000030


	//----- nvinfo : EIATTR_MIN_STACK_SIZE
	.align		4
.L_1:
        /*000c*/ 	.byte	0x04, 0x12
        /*000e*/ 	.short	(.L_3 - .L_2)
	.align		4
.L_2:
        /*0010*/ 	.word	index@(triton_poi_fused_cat_3)
        /*0014*/ 	.word	0x00000000


	//----- nvinfo : EIATTR_FRAME_SIZE
	.align		4
.L_3:
        /*0018*/ 	.byte	0x04, 0x11
        /*001a*/ 	.short	(.L_5 - .L_4)
	.align		4
.L_4:
        /*001c*/ 	.word	index@(triton_poi_fused_cat_3)
        /*0020*/ 	.word	0x00000000


	//----- nvinfo : EIATTR_MIN_STACK_SIZE
	.align		4
.L_5:
        /*0024*/ 	.byte	0x04, 0x12
        /*0026*/ 	.short	(.L_7 - .L_6)
	.align		4
.L_6:
        /*0028*/ 	.word	index@(triton_poi_fused_cat_3)
        /*002c*/ 	.word	0x00000000
.L_7:


//--------------------- .nv.info.triton_poi_fused_cat_3 --------------------------
	.section	.nv.info.triton_poi_fused_cat_3,"",@"SHT_CUDA_INFO"
	.sectionflags	@""
	.align	4


	//----- nvinfo : EIATTR_CUDA_API_VERSION
	.align		4
        /*0000*/ 	.byte	0x04, 0x37
        /*0002*/ 	.short	(.L_9 - .L_8)
.L_8:
        /*0004*/ 	.word	0x0000007c


	//----- nvinfo : EIATTR_KPARAM_INFO
	.align		4
.L_9:
        /*0008*/ 	.byte	0x04, 0x17
        /*000a*/ 	.short	(.L_11 - .L_10)
.L_10:
        /*000c*/ 	.word	0x00000000
        /*0010*/ 	.short	0x0008
        /*0012*/ 	.short	0x0040
        /*0014*/ 	.byte	0x00, 0xf0, 0x11, 0x00


	//----- nvinfo : EIATTR_KPARAM_INFO
	.align		4
.L_11:
        /*0018*/ 	.byte	0x04, 0x17
        /*001a*/ 	.short	(.L_13 - .L_12)
.L_12:
        /*001c*/ 	.word	0x00000000
        /*0020*/ 	.short	0x0007
        /*0022*/ 	.short	0x0038
        /*0024*/ 	.byte	0x00, 0xf4, 0x21, 0x00


	//----- nvinfo : EIATTR_KPARAM_INFO
	.align		4
.L_13:
        /*0028*/ 	.byte	0x04, 0x17
        /*002a*/ 	.short	(.L_15 - .L_14)
.L_14:
        /*002c*/ 	.word	0x00000000
        /*0030*/ 	.short	0x0006
        /*0032*/ 	.short	0x0030
        /*0034*/ 	.byte	0x00, 0xf4, 0x21, 0x00


	//----- nvinfo : EIATTR_KPARAM_INFO
	.align		4
.L_15:
        /*0038*/ 	.byte	0x04, 0x17
        /*003a*/ 	.short	(.L_17 - .L_16)
.L_16:
        /*003c*/ 	.word	0x00000000
        /*0040*/ 	.short	0x0005
        /*0042*/ 	.short	0x0028
        /*0044*/ 	.byte	0x00, 0xf4, 0x21, 0x00


	//----- nvinfo : EIATTR_KPARAM_INFO
	.align		4
.L_17:
        /*0048*/ 	.byte	0x04, 0x17
        /*004a*/ 	.short	(.L_19 - .L_18)
.L_18:
        /*004c*/ 	.word	0x00000000
        /*0050*/ 	.short	0x0004
        /*0052*/ 	.short	0x0020
        /*0054*/ 	.byte	0x00, 0xf4, 0x21, 0x00


	//----- nvinfo : EIATTR_KPARAM_INFO
	.align		4
.L_19:
        /*0058*/ 	.byte	0x04, 0x17
        /*005a*/ 	.short	(.L_21 - .L_20)
.L_20:
        /*005c*/ 	.word	0x00000000
        /*0060*/ 	.short	0x0003
        /*0062*/ 	.short	0x0018
        /*0064*/ 	.byte	0x00, 0xf4, 0x21, 0x00


	//----- nvinfo : EIATTR_KPARAM_INFO
	.align		4
.L_21:
        /*0068*/ 	.byte	0x04, 0x17
        /*006a*/ 	.short	(.L_23 - .L_22)
.L_22:
        /*006c*/ 	.word	0x00000000
        /*0070*/ 	.short	0x0002
        /*0072*/ 	.short	0x0010
        /*0074*/ 	.byte	0x00, 0xf4, 0x21, 0x00


	//----- nvinfo : EIATTR_KPARAM_INFO
	.align		4
.L_23:
        /*0078*/ 	.byte	0x04, 0x17
        /*007a*/ 	.short	(.L_25 - .L_24)
.L_24:
        /*007c*/ 	.word	0x00000000
        /*0080*/ 	.short	0x0001
        /*0082*/ 	.short	0x0008
        /*0084*/ 	.byte	0x00, 0xf4, 0x21, 0x00


	//----- nvinfo : EIATTR_KPARAM_INFO
	.align		4
.L_25:
        /*0088*/ 	.byte	0x04, 0x17
        /*008a*/ 	.short	(.L_27 - .L_26)
.L_26:
        /*008c*/ 	.word	0x00000000
        /*0090*/ 	.short	0x0000
        /*0092*/ 	.short	0x0000
        /*0094*/ 	.byte	0x00, 0xf4, 0x21, 0x00


	//----- nvinfo : EIATTR_SPARSE_MMA_MASK
	.align		4
.L_27:
        /*0098*/ 	.byte	0x03, 0x50
        /*009a*/ 	.short	0x0000


	//----- nvinfo : EIATTR_MAXREG_COUNT
	.align		4
        /*009c*/ 	.byte	0x03, 0x1b
        /*009e*/ 	.short	0x00ff


	//----- nvinfo : EIATTR_EXIT_INSTR_OFFSETS
	.align		4
        /*00a0*/ 	.byte	0x04, 0x1c
        /*00a2*/ 	.short	(.L_29 - .L_28)


	//   ....[0]....
.L_28:
        /*00a4*/ 	.word	0x00001220


	//----- nvinfo : EIATTR_REQNTID
	.align		4
.L_29:
        /*00a8*/ 	.byte	0x04, 0x10
        /*00aa*/ 	.short	(.L_31 - .L_30)
.L_30:
        /*00ac*/ 	.word	0x00000080
        /*00b0*/ 	.word	0x00000001
        /*00b4*/ 	.word	0x00000001


	//----- nvinfo : EIATTR_CBANK_PARAM_SIZE
	.align		4
.L_31:
        /*00b8*/ 	.byte	0x03, 0x19
        /*00ba*/ 	.short	0x0044


	//----- nvinfo : EIATTR_PARAM_CBANK
	.align		4
        /*00bc*/ 	.byte	0x04, 0x0a
        /*00be*/ 	.short	(.L_33 - .L_32)
	.align		4
.L_32:
        /*00c0*/ 	.word	index@(.nv.constant0.triton_poi_fused_cat_3)
        /*00c4*/ 	.short	0x0210
        /*00c6*/ 	.short	0x0044


	//----- nvinfo : EIATTR_SW_WAR
	.align		4
.L_33:
        /*00c8*/ 	.byte	0x04, 0x36
        /*00ca*/ 	.short	(.L_35 - .L_34)
.L_34:
        /*00cc*/ 	.word	0x00000008
.L_35:


//--------------------- .nv.callgraph             --------------------------
	.section	.nv.callgraph,"",@"SHT_CUDA_CALLGRAPH"
	.align	4
	.sectionentsize	8
	.align		4
        /*0000*/ 	.word	0x00000000
	.align		4
        /*0004*/ 	.word	0xffffffff
	.align		4
        /*0008*/ 	.word	0x00000000
	.align		4
        /*000c*/ 	.word	0xfffffffe
	.align		4
        /*0010*/ 	.word	0x00000000
	.align		4
        /*0014*/ 	.word	0xfffffffd
	.align		4
        /*0018*/ 	.word	0x00000000
	.align		4
        /*001c*/ 	.word	0xfffffffc


//--------------------- .text.triton_poi_fused_cat_3 --------------------------
	.section	.text.triton_poi_fused_cat_3,"ax",@progbits
	.align	128
        .global         triton_poi_fused_cat_3
        .type           triton_poi_fused_cat_3,@function
        .size           triton_poi_fused_cat_3,(.L_x_1 - triton_poi_fused_cat_3)
        .other          triton_poi_fused_cat_3,@"STO_CUDA_ENTRY STV_DEFAULT"
triton_poi_fused_cat_3:
.text.triton_poi_fused_cat_3:
[----:B------:R-:W-:Y:S01]  /*0000*/  LDC R1, c[0x0][0x28] ;  /* 0x00000a00ff017b82 */ /* 0x000fe20000000800 */
[----:B------:R-:W1:Y:S07]  /*0010*/  S2R R0, SR_TID.X ;  /* 0x0000000000007919 */ /* 0x000e6e0000002100 */
[----:B------:R-:W2:Y:S01]  /*0020*/  LDC.64 R26, c[0x0][0x220] ;  /* 0x00008800ff1a7b82 */ /* 0x000ea20000000a00 */
[----:B------:R-:W-:Y:S01]  /*0030*/  IMAD.MOV.U32 R25, RZ, RZ, RZ ;  /* 0x000000ffff197224 */ /* 0x000fe200078e00ff */
[----:B------:R-:W-:Y:S01]  /*0040*/  CS2R R30, SRZ ;  /* 0x00000000001e7805 */ /* 0x000fe2000001ff00 */
[----:B------:R-:W3:Y:S01]  /*0050*/  S2R R3, SR_CTAID.X ;  /* 0x0000000000037919 */ /* 0x000ee20000002500 */
[----:B------:R-:W-:Y:S01]  /*0060*/  ULDC.64 UR4, c[0x0][0x208] ;  /* 0x0000820000047ab9 */ /* 0x000fe20000000a00 */
[----:B------:R-:W-:-:S02]  /*0070*/  IMAD.MOV.U32 R20, RZ, RZ, RZ ;  /* 0x000000ffff147224 */ /* 0x000fc400078e00ff */
[----:B------:R-:W-:Y:S01]  /*0080*/  IMAD.MOV.U32 R42, RZ, RZ, RZ ;  /* 0x000000ffff2a7224 */ /* 0x000fe200078e00ff */
[----:B------:R-:W4:Y:S08]  /*0090*/  LDC.64 R18, c[0x0][0x240] ;  /* 0x00009000ff127b82 */ /* 0x000f300000000a00 */
[----:B------:R-:W5:Y:S08]  /*00a0*/  LDC.64 R22, c[0x0][0x218] ;  /* 0x00008600ff167b82 */ /* 0x000f700000000a00 */
[----:B------:R-:W2:Y:S01]  /*00b0*/  LDC.64 R28, c[0x0][0x228] ;  /* 0x00008a00ff1c7b82 */ /* 0x000ea20000000a00 */
[----:B-1----:R-:W-:Y:S01]  /*00c0*/  IMAD.SHL.U32 R0, R0, 0x4, RZ ;  /* 0x0000000400007824 */ /* 0x002fe200078e00ff */
[----:B---3--:R-:W-:-:S04]  /*00d0*/  SHF.R.S32.HI R2, RZ, 0x15, R3 ;  /* 0x00000015ff027819 */ /* 0x008fc80000011403 */
[----:B------:R-:W-:-:S05]  /*00e0*/  LOP3.LUT R0, R0, 0x1fc, RZ, 0xc0, !PT ;  /* 0x000001fc00007812 */ /* 0x000fca00078ec0ff */
[----:B------:R-:W-:Y:S01]  /*00f0*/  IMAD R0, R3, 0x400, R0 ;  /* 0x0000040003007824 */ /* 0x000fe200078e0200 */
[----:B------:R-:W-:-:S03]  /*0100*/  SGXT R3, R2, 0x1 ;  /* 0x000000010203781a */ /* 0x000fc60000000200 */
[C---:B------:R-:W-:Y:S01]  /*0110*/  VIADD R2, R0.reuse, 0x200 ;  /* 0x0000020000027836 */ /* 0x040fe20000000000 */
[----:B------:R-:W-:Y:S01]  /*0120*/  LEA.HI R4, R3, R0, RZ, 0xc ;  /* 0x0000000003047211 */ /* 0x000fe200078f60ff */
[----:B------:R-:W-:-:S03]  /*0130*/  IMAD.HI R43, R0, 0x66666667, RZ ;  /* 0x66666667002b7827 */ /* 0x000fc600078e02ff */
[----:B------:R-:W-:Y:S01]  /*0140*/  LEA.HI R3, R3, R2, RZ, 0xc ;  /* 0x0000000203037211 */ /* 0x000fe200078f60ff */
[----:B------:R-:W-:Y:S01]  /*0150*/  IMAD.HI R5, R2, 0x66666667, RZ ;  /* 0x6666666702057827 */ /* 0x000fe200078e02ff */
[----:B------:R-:W-:Y:S02]  /*0160*/  SHF.R.S32.HI R24, RZ, 0xc, R4 ;  /* 0x0000000cff187819 */ /* 0x000fe40000011404 */
[----:B------:R-:W-:Y:S02]  /*0170*/  SHF.R.S32.HI R21, RZ, 0xc, R3 ;  /* 0x0000000cff157819 */ /* 0x000fe40000011403 */
[----:B------:R-:W-:Y:S01]  /*0180*/  SHF.R.U32.HI R6, RZ, 0x1f, R5 ;  /* 0x0000001fff067819 */ /* 0x000fe20000011605 */
[----:B------:R-:W-:Y:S01]  /*0190*/  IMAD.HI R7, R24, 0x66666667, RZ ;  /* 0x6666666718077827 */ /* 0x000fe200078e02ff */
[----:B------:R-:W-:Y:S02]  /*01a0*/  LOP3.LUT R3, R3, 0xfffff000, RZ, 0xc0, !PT ;  /* 0xfffff00003037812 */ /* 0x000fe400078ec0ff */
[----:B------:R-:W-:Y:S01]  /*01b0*/  LEA.HI.SX32 R5, R5, R6, 0xe ;  /* 0x0000000605057211 */ /* 0x000fe200078f72ff */
[----:B------:R-:W-:Y:S01]  /*01c0*/  IMAD.HI R9, R21, 0x66666667, RZ ;  /* 0x6666666715097827 */ /* 0x000fe200078e02ff */
[----:B------:R-:W-:-:S02]  /*01d0*/  SHF.R.U32.HI R8, RZ, 0x1f, R7 ;  /* 0x0000001fff087819 */ /* 0x000fc40000011607 */
[----:B------:R-:W-:Y:S01]  /*01e0*/  SHF.R.U32.HI R6, RZ, 0x1f, R43 ;  /* 0x0000001fff067819 */ /* 0x000fe2000001162b */
[----:B------:R-:W-:Y:S01]  /*01f0*/  IMAD.IADD R40, R2, 0x1, -R3 ;  /* 0x0000000102287824 */ /* 0x000fe200078e0a03 */
[----:B------:R-:W-:Y:S01]  /*0200*/  SHF.R.U32.HI R10, RZ, 0x1f, R9 ;  /* 0x0000001fff0a7819 */ /* 0x000fe20000011609 */
[----:B------:R-:W-:Y:S01]  /*0210*/  IMAD R2, R5, -0xa0000, R2 ;  /* 0xfff6000005027824 */ /* 0x000fe200078e0202 */
[----:B------:R-:W-:Y:S01]  /*0220*/  LEA.HI.SX32 R7, R7, R8, 0x1a ;  /* 0x0000000807077211 */ /* 0x000fe200078fd2ff */
[----:B------:R-:W-:Y:S01]  /*0230*/  IMAD R40, R5, 0x20000, R40 ;  /* 0x0002000005287824 */ /* 0x000fe200078e0228 */
[----:B------:R-:W-:Y:S02]  /*0240*/  LEA.HI.SX32 R10, R9, R10, 0x1a ;  /* 0x0000000a090a7211 */ /* 0x000fe400078fd2ff */
[----:B------:R-:W1:Y:S01]  /*0250*/  LDC.64 R8, c[0x0][0x230] ;  /* 0x00008c00ff087b82 */ /* 0x000e620000000a00 */
[----:B------:R-:W-:Y:S01]  /*0260*/  IMAD R24, R7, -0xa0, R24 ;  /* 0xffffff6007187824 */ /* 0x000fe200078e0218 */
[----:B------:R-:W-:Y:S01]  /*0270*/  LEA.HI.SX32 R43, R43, R6, 0xe ;  /* 0x000000062b2b7211 */ /* 0x000fe200078f72ff */
[----:B------:R-:W-:Y:S01]  /*0280*/  IMAD R7, R5, 0x40000, R2 ;  /* 0x0004000005077824 */ /* 0x000fe200078e0202 */
[----:B------:R-:W-:Y:S01]  /*0290*/  LOP3.LUT R5, R4, 0xfffff000, RZ, 0xc0, !PT ;  /* 0xfffff00004057812 */ /* 0x000fe200078ec0ff */
[----:B------:R-:W-:Y:S01]  /*02a0*/  IMAD R21, R10, -0xa0, R21 ;  /* 0xffffff600a157824 */ /* 0x000fe200078e0215 */
[C---:B------:R-:W-:Y:S01]  /*02b0*/  LOP3.LUT R3, R24.reuse, 0xffffffe0, RZ, 0xc0, !PT ;  /* 0xffffffe018037812 */ /* 0x040fe200078ec0ff */
[C---:B------:R-:W-:Y:S01]  /*02c0*/  VIADD R11, R24.reuse, 0xffffffc0 ;  /* 0xffffffc0180b7836 */ /* 0x040fe20000000000 */
[----:B------:R-:W-:-:S02]  /*02d0*/  ISETP.GT.AND P4, PT, R24, 0x7f, PT ;  /* 0x0000007f1800780c */ /* 0x000fc40003f84270 */
[C---:B------:R-:W-:Y:S01]  /*02e0*/  ISETP.NE.AND P1, PT, R3.reuse, 0x40, PT ;  /* 0x000000400300780c */ /* 0x040fe20003f25270 */
[----:B------:R-:W-:Y:S01]  /*02f0*/  IMAD.IADD R10, R0, 0x1, -R5 ;  /* 0x00000001000a7824 */ /* 0x000fe200078e0a05 */
[----:B------:R-:W-:Y:S02]  /*0300*/  ISETP.NE.AND P5, PT, R3, 0x60, PT ;  /* 0x000000600300780c */ /* 0x000fe40003fa5270 */
[----:B------:R-:W-:Y:S02]  /*0310*/  CS2R R2, SRZ ;  /* 0x0000000000027805 */ /* 0x000fe4000001ff00 */
[----:B------:R-:W-:Y:S01]  /*0320*/  LOP3.LUT R6, R21, 0xffffffe0, RZ, 0xc0, !PT ;  /* 0xffffffe015067812 */ /* 0x000fe200078ec0ff */
[----:B------:R-:W-:Y:S01]  /*0330*/  IMAD R41, R43, 0x20000, R10 ;  /* 0x000200002b297824 */ /* 0x000fe200078e020a */
[----:B------:R-:W-:Y:S01]  /*0340*/  CS2R R38, SRZ ;  /* 0x0000000000267805 */ /* 0x000fe2000001ff00 */
[----:B--2---:R-:W-:Y:S01]  /*0350*/  IMAD.WIDE R12, R11, 0x4, R26 ;  /* 0x000000040b0c7825 */ /* 0x004fe200078e021a */
[----:B------:R-:W-:-:S02]  /*0360*/  CS2R R36, SRZ ;  /* 0x0000000000247805 */ /* 0x000fc4000001ff00 */
[----:B------:R-:W-:Y:S01]  /*0370*/  ISETP.NE.AND P0, PT, R6, 0x40, PT ;  /* 0x000000400600780c */ /* 0x000fe20003f05270 */
[----:B----4-:R-:W-:Y:S01]  /*0380*/  IMAD.WIDE R4, R24, 0x4, R18 ;  /* 0x0000000418047825 */ /* 0x010fe200078e0212 */
[----:B------:R-:W-:Y:S01]  /*0390*/  ISETP.NE.AND P2, PT, R6, 0x60, PT ;  /* 0x000000600600780c */ /* 0x000fe20003f45270 */
[----:B------:R-:W2:Y:S02]  /*03a0*/  @!P1 LDG.E.EL R25, desc[UR4][R12.64] ;  /* 0x000000040c199981 */ /* 0x000ea4000c2e1900 */
[----:B------:R-:W-:Y:S02]  /*03b0*/  VIADD R45, R21, 0xffffffc0 ;  /* 0xffffffc0152d7836 */ /* 0x000fe40000000000 */
[--C-:B------:R-:W-:Y:S01]  /*03c0*/  IMAD R17, R11, 0x1000, R41.reuse ;  /* 0x000010000b117824 */ /* 0x100fe200078e0229 */
[----:B------:R-:W3:Y:S01]  /*03d0*/  @!P1 LDG.E.EL R30, desc[UR4][R12.64] ;  /* 0x000000040c1e9981 */ /* 0x000ee2000c2e1900 */
[----:B------:R-:W-:Y:S02]  /*03e0*/  IMAD.MOV.U32 R6, RZ, RZ, RZ ;  /* 0x000000ffff067224 */ /* 0x000fe400078e00ff */
[C---:B------:R-:W-:Y:S01]  /*03f0*/  IMAD R41, R24.reuse, 0x1000, R41 ;  /* 0x0000100018297824 */ /* 0x040fe200078e0229 */
[----:B------:R-:W4:Y:S01]  /*0400*/  @!P1 LDG.E.EL R31, desc[UR4][R12.64] ;  /* 0x000000040c1f9981 */ /* 0x000f22000c2e1900 */
[----:B-1----:R-:W-:-:S03]  /*0410*/  IMAD.WIDE R14, R24, 0x4, R8 ;  /* 0x00000004180e7825 */ /* 0x002fc600078e0208 */
[----:B------:R1:W2:Y:S01]  /*0420*/  @!P1 LDG.E.EL R2, desc[UR4][R12.64] ;  /* 0x000000040c029981 */ /* 0x0002a2000c2e1900 */
[----:B-----5:R-:W-:-:S03]  /*0430*/  IMAD.WIDE R16, R17, 0x4, R22 ;  /* 0x0000000411107825 */ /* 0x020fc600078e0216 */
[----:B------:R-:W5:Y:S04]  /*0440*/  @P4 LDG.E.EL R39, desc[UR4][R4.64+-0x200] ;  /* 0xfffe000404274981 */ /* 0x000f68000c2e1900 */
[----:B------:R-:W2:Y:S01]  /*0450*/  @P4 LDG.E.EL R38, desc[UR4][R4.64+-0x200] ;  /* 0xfffe000404264981 */ /* 0x000ea2000c2e1900 */
[----:B-1----:R-:W-:-:S03]  /*0460*/  IMAD R13, R45, 0x1000, R40 ;  /* 0x000010002d0d7824 */ /* 0x002fc600078e0228 */
[----:B------:R-:W2:Y:S04]  /*0470*/  @P4 LDG.E.EL R37, desc[UR4][R4.64+-0x200] ;  /* 0xfffe000404254981 */ /* 0x000ea8000c2e1900 */
[----:B------:R1:W2:Y:S01]  /*0480*/  @P4 LDG.E.EL R36, desc[UR4][R4.64+-0x200] ;  /* 0xfffe000404244981 */ /* 0x0002a2000c2e1900 */
[----:B------:R-:W-:Y:S01]  /*0490*/  IMAD.WIDE R22, R13, 0x4, R22 ;  /* 0x000000040d167825 */ /* 0x000fe200078e0216 */
[----:B------:R-:W-:Y:S02]  /*04a0*/  CS2R R12, SRZ ;  /* 0x00000000000c7805 */ /* 0x000fe4000001ff00 */
[----:B------:R-:W2:Y:S04]  /*04b0*/  @!P5 LDG.E.EL R3, desc[UR4][R14.64+-0x180] ;  /* 0xfffe80040e03d981 */ /* 0x000ea8000c2e1900 */
[----:B------:R-:W3:Y:S01]  /*04c0*/  @!P5 LDG.E.EL R20, desc[UR4][R14.64+-0x180] ;  /* 0xfffe80040e14d981 */ /* 0x000ee2000c2e1900 */
[----:B-1----:R-:W-:-:S03]  /*04d0*/  VIADD R5, R41, 0xfffa0000 ;  /* 0xfffa000029057836 */ /* 0x002fc60000000000 */
[----:B------:R-:W4:Y:S01]  /*04e0*/  @!P5 LDG.E.EL R6, desc[UR4][R14.64+-0x180] ;  /* 0xfffe80040e06d981 */ /* 0x000f22000c2e1900 */
[----:B0-----:R-:W-:-:S03]  /*04f0*/  IMAD.WIDE R4, R5, 0x4, R28 ;  /* 0x0000000405047825 */ /* 0x001fc600078e021c */
[----:B------:R0:W5:Y:S02]  /*0500*/  @!P5 LDG.E.EL R42, desc[UR4][R14.64+-0x180] ;  /* 0xfffe80040e2ad981 */ /* 0x000164000c2e1900 */
[----:B0-----:R-:W-:-:S06]  /*0510*/  CS2R R14, SRZ ;  /* 0x00000000000e7805 */ /* 0x001fcc000001ff00 */
[----:B------:R-:W5:Y:S01]  /*0520*/  @!P5 LDG.E.128 R12, desc[UR4][R4.64] ;  /* 0x00000004040cd981 */ /* 0x000f62000c1e1d00 */
[----:B------:R-:W-:Y:S02]  /*0530*/  CS2R R34, SRZ ;  /* 0x0000000000227805 */ /* 0x000fe4000001ff00 */
[----:B------:R-:W-:Y:S01]  /*0540*/  CS2R R32, SRZ ;  /* 0x0000000000207805 */ /* 0x000fe2000001ff00 */
[----:B------:R-:W-:Y:S01]  /*0550*/  IMAD.WIDE R8, R21, 0x4, R8 ;  /* 0x0000000415087825 */ /* 0x000fe200078e0208 */
[----:B------:R-:W-:-:S04]  /*0560*/  CS2R R10, SRZ ;  /* 0x00000000000a7805 */ /* 0x000fc8000001ff00 */
[----:B------:R-:W5:Y:S04]  /*0570*/  @!P2 LDG.E.EL R34, desc[UR4][R8.64+-0x180] ;  /* 0xfffe80040822a981 */ /* 0x000f68000c2e1900 */
[----:B------:R-:W5:Y:S04]  /*0580*/  @!P2 LDG.E.EL R35, desc[UR4][R8.64+-0x180] ;  /* 0xfffe80040823a981 */ /* 0x000f68000c2e1900 */
[----:B------:R-:W5:Y:S04]  /*0590*/  @!P2 LDG.E.EL R32, desc[UR4][R8.64+-0x180] ;  /* 0xfffe80040820a981 */ /* 0x000f68000c2e1900 */
[----:B------:R0:W5:Y:S02]  /*05a0*/  @!P2 LDG.E.EL R33, desc[UR4][R8.64+-0x180] ;  /* 0xfffe80040821a981 */ /* 0x000164000c2e1900 */
[----:B0-----:R-:W-:Y:S01]  /*05b0*/  CS2R R8, SRZ ;  /* 0x0000000000087805 */ /* 0x001fe2000001ff00 */
[----:B------:R-:W-:-:S05]  /*05c0*/  IMAD.WIDE R26, R45, 0x4, R26 ;  /* 0x000000042d1a7825 */ /* 0x000fca00078e021a */
[----:B------:R0:W5:Y:S02]  /*05d0*/  @!P1 LDG.E.128 R8, desc[UR4][R16.64] ;  /* 0x0000000410089981 */ /* 0x000164000c1e1d00 */
[----:B0-----:R-:W0:Y:S01]  /*05e0*/  LDC.64 R16, c[0x0][0x238] ;  /* 0x00008e00ff107b82 */ /* 0x001e220000000a00 */
[----:B--2---:R-:W-:Y:S02]  /*05f0*/  SEL R45, R3, RZ, !P5 ;  /* 0x000000ff032d7207 */ /* 0x004fe40006800000 */
[----:B---3--:R-:W-:Y:S02]  /*0600*/  SEL R20, R20, RZ, !P5 ;  /* 0x000000ff14147207 */ /* 0x008fe40006800000 */
[----:B----4-:R-:W-:Y:S02]  /*0610*/  SEL R5, R6, RZ, !P5 ;  /* 0x000000ff06057207 */ /* 0x010fe40006800000 */
[----:B-----5:R-:W-:Y:S02]  /*0620*/  SEL R42, R42, RZ, !P5 ;  /* 0x000000ff2a2a7207 */ /* 0x020fe40006800000 */
[----:B------:R-:W-:-:S02]  /*0630*/  SEL R13, R13, RZ, !P5 ;  /* 0x000000ff0d0d7207 */ /* 0x000fc40006800000 */
[----:B------:R-:W-:Y:S02]  /*0640*/  SEL R12, R12, RZ, !P5 ;  /* 0x000000ff0c0c7207 */ /* 0x000fe40006800000 */
[C---:B------:R-:W-:Y:S02]  /*0650*/  FSETP.GT.AND P3, PT, R13.reuse, -R20, PT ;  /* 0x800000140d00720b */ /* 0x040fe40003f64000 */
[----:B------:R-:W-:Y:S01]  /*0660*/  FSETP.GT.AND P6, PT, R12, -R45, PT ;  /* 0x8000002d0c00720b */ /* 0x000fe20003fc4000 */
[----:B------:R-:W-:Y:S01]  /*0670*/  FADD R3, R13, R20 ;  /* 0x000000140d037221 */ /* 0x000fe20000000000 */
[----:B------:R-:W-:Y:S01]  /*0680*/  IMAD R20, R43, -0xa0000, R0 ;  /* 0xfff600002b147824 */ /* 0x000fe200078e0200 */
[----:B------:R-:W-:Y:S01]  /*0690*/  SEL R14, R14, RZ, !P5 ;  /* 0x000000ff0e0e7207 */ /* 0x000fe20006800000 */
[----:B------:R-:W-:Y:S01]  /*06a0*/  FADD R4, R12, R45 ;  /* 0x0000002d0c047221 */ /* 0x000fe20000000000 */
[----:B------:R-:W-:Y:S01]  /*06b0*/  SEL R15, R15, RZ, !P5 ;  /* 0x000000ff0f0f7207 */ /* 0x000fe20006800000 */
[----:B------:R-:W-:-:S02]  /*06c0*/  IMAD R20, R43, 0x40000, R20 ;  /* 0x000400002b147824 */ /* 0x000fc400078e0214 */
[----:B------:R-:W-:Y:S02]  /*06d0*/  VIADD R43, R41, 0xfff80000 ;  /* 0xfff80000292b7836 */ /* 0x000fe40000000000 */
[C---:B------:R-:W-:Y:S01]  /*06e0*/  FADD R6, R14.reuse, R5 ;  /* 0x000000050e067221 */ /* 0x040fe20000000000 */
[----:B------:R-:W-:Y:S01]  /*06f0*/  @!P3 FMUL R3, R3, 0.20000000298023223877 ;  /* 0x3e4ccccd0303b820 */ /* 0x000fe20000400000 */
[----:B------:R-:W-:Y:S01]  /*0700*/  FSETP.GT.AND P3, PT, R14, -R5, PT ;  /* 0x800000050e00720b */ /* 0x000fe20003f64000 */
[----:B------:R-:W-:Y:S01]  /*0710*/  @!P6 FMUL R4, R4, 0.20000000298023223877 ;  /* 0x3e4ccccd0404e820 */ /* 0x000fe20000400000 */
[C---:B------:R-:W-:Y:S01]  /*0720*/  FSETP.GT.AND P6, PT, R15.reuse, -R42, PT ;  /* 0x8000002a0f00720b */ /* 0x040fe20003fc4000 */
[----:B------:R-:W-:Y:S01]  /*0730*/  FADD R5, R15, R42 ;  /* 0x0000002a0f057221 */ /* 0x000fe20000000000 */
[----:B------:R-:W-:Y:S02]  /*0740*/  CS2R R12, SRZ ;  /* 0x00000000000c7805 */ /* 0x000fe4000001ff00 */
[----:B------:R-:W-:Y:S01]  /*0750*/  CS2R R14, SRZ ;  /* 0x00000000000e7805 */ /* 0x000fe2000001ff00 */
[----:B0-----:R-:W-:-:S05]  /*0760*/  IMAD.WIDE R42, R43, 0x4, R16 ;  /* 0x000000042b2a7825 */ /* 0x001fca00078e0210 */
[----:B------:R-:W2:Y:S01]  /*0770*/  @P4 LDG.E.128 R12, desc[UR4][R42.64] ;  /* 0x000000042a0c4981 */ /* 0x000ea2000c1e1d00 */
[----:B------:R-:W-:Y:S02]  /*0780*/  SEL R39, R39, RZ, P4 ;  /* 0x000000ff27277207 */ /* 0x000fe40002000000 */
[----:B------:R-:W-:Y:S01]  /*0790*/  SEL R38, R38, RZ, P4 ;  /* 0x000000ff26267207 */ /* 0x000fe20002000000 */
[----:B------:R-:W-:Y:S01]  /*07a0*/  @!P3 FMUL R6, R6, 0.20000000298023223877 ;  /* 0x3e4ccccd0606b820 */ /* 0x000fe20000400000 */
[----:B------:R-:W-:Y:S01]  /*07b0*/  @!P6 FMUL R5, R5, 0.20000000298023223877 ;  /* 0x3e4ccccd0505e820 */ /* 0x000fe20000400000 */
[----:B------:R-:W-:Y:S01]  /*07c0*/  IMAD R40, R21, 0x1000, R40 ;  /* 0x0000100015287824 */ /* 0x000fe200078e0228 */
[----:B------:R-:W-:Y:S02]  /*07d0*/  SEL R37, R37, RZ, P4 ;  /* 0x000000ff25257207 */ /* 0x000fe40002000000 */
[----:B------:R-:W-:Y:S02]  /*07e0*/  SEL R36, R36, RZ, P4 ;  /* 0x000000ff24247207 */ /* 0x000fe40002000000 */
[----:B--2---:R-:W-:-:S02]  /*07f0*/  SEL R12, R12, RZ, P4 ;  /* 0x000000ff0c0c7207 */ /* 0x004fc40002000000 */
[----:B------:R-:W-:Y:S02]  /*0800*/  SEL R13, R13, RZ, P4 ;  /* 0x000000ff0d0d7207 */ /* 0x000fe40002000000 */
[C---:B------:R-:W-:Y:S02]  /*0810*/  FSETP.GT.AND P3, PT, R12.reuse, -R39, PT ;  /* 0x800000270c00720b */ /* 0x040fe40003f64000 */
[C---:B------:R-:W-:Y:S01]  /*0820*/  FSETP.GT.AND P6, PT, R13.reuse, -R38, PT ;  /* 0x800000260d00720b */ /* 0x040fe20003fc4000 */
[----:B------:R-:W-:Y:S01]  /*0830*/  FADD R41, R12, R39 ;  /* 0x000000270c297221 */ /* 0x000fe20000000000 */
[----:B------:R-:W-:Y:S01]  /*0840*/  SEL R14, R14, RZ, P4 ;  /* 0x000000ff0e0e7207 */ /* 0x000fe20002000000 */
[----:B------:R-:W-:Y:S01]  /*0850*/  FADD R43, R13, R38 ;  /* 0x000000260d2b7221 */ /* 0x000fe20000000000 */
[----:B------:R-:W-:Y:S01]  /*0860*/  SEL R15, R15, RZ, P4 ;  /* 0x000000ff0f0f7207 */ /* 0x000fe20002000000 */
[----:B------:R-:W-:Y:S02]  /*0870*/  VIADD R13, R40, 0xfffa0000 ;  /* 0xfffa0000280d7836 */ /* 0x000fe40000000000 */
[----:B------:R-:W-:-:S02]  /*0880*/  FADD R42, R14, R37 ;  /* 0x000000250e2a7221 */ /* 0x000fc40000000000 */
[----:B------:R-:W-:Y:S01]  /*0890*/  FADD R44, R15, R36 ;  /* 0x000000240f2c7221 */ /* 0x000fe20000000000 */
[----:B------:R-:W-:-:S04]  /*08a0*/  IMAD.WIDE R28, R13, 0x4, R28 ;  /* 0x000000040d1c7825 */ /* 0x000fc800078e021c */
[----:B------:R-:W-:Y:S01]  /*08b0*/  @!P3 FMUL R41, R41, 0.20000000298023223877 ;  /* 0x3e4ccccd2929b820 */ /* 0x000fe20000400000 */
[----:B------:R-:W-:Y:S01]  /*08c0*/  FSETP.GT.AND P3, PT, R14, -R37, PT ;  /* 0x800000250e00720b */ /* 0x000fe20003f64000 */
[----:B------:R-:W-:Y:S01]  /*08d0*/  @!P6 FMUL R43, R43, 0.20000000298023223877 ;  /* 0x3e4ccccd2b2be820 */ /* 0x000fe20000400000 */
[----:B------:R-:W-:Y:S02]  /*08e0*/  FSETP.GT.AND P6, PT, R15, -R36, PT ;  /* 0x800000240f00720b */ /* 0x000fe40003fc4000 */
[----:B------:R-:W-:Y:S02]  /*08f0*/  CS2R R12, SRZ ;  /* 0x00000000000c7805 */ /* 0x000fe4000001ff00 */
[----:B------:R-:W-:-:S06]  /*0900*/  CS2R R14, SRZ ;  /* 0x00000000000e7805 */ /* 0x000fcc000001ff00 */
[----:B------:R-:W2:Y:S01]  /*0910*/  @!P2 LDG.E.128 R12, desc[UR4][R28.64] ;  /* 0x000000041c0ca981 */ /* 0x000ea2000c1e1d00 */
[----:B------:R-:W-:Y:S01]  /*0920*/  SEL R25, R25, RZ, !P1 ;  /* 0x000000ff19197207 */ /* 0x000fe20004800000 */
[----:B------:R-:W-:Y:S01]  /*0930*/  @!P3 FMUL R42, R42, 0.20000000298023223877 ;  /* 0x3e4ccccd2a2ab820 */ /* 0x000fe20000400000 */
[----:B------:R-:W-:Y:S01]  /*0940*/  SEL R8, R8, RZ, !P1 ;  /* 0x000000ff08087207 */ /* 0x000fe20004800000 */
[----:B------:R-:W-:Y:S01]  /*0950*/  @!P6 FMUL R44, R44, 0.20000000298023223877 ;  /* 0x3e4ccccd2c2ce820 */ /* 0x000fe20000400000 */
[----:B------:R-:W-:Y:S02]  /*0960*/  SEL R35, R35, RZ, !P2 ;  /* 0x000000ff23237207 */ /* 0x000fe40005000000 */
[----:B------:R-:W-:Y:S02]  /*0970*/  ISETP.GT.AND P3, PT, R21, 0x7f, PT ;  /* 0x0000007f1500780c */ /* 0x000fe40003f64270 */
[C---:B------:R-:W-:Y:S01]  /*0980*/  FSETP.GT.AND P6, PT, R8.reuse, -R25, PT ;  /* 0x800000190800720b */ /* 0x040fe20003fc4000 */
[----:B------:R-:W-:Y:S01]  /*0990*/  FADD R25, R8, R25 ;  /* 0x0000001908197221 */ /* 0x000fe20000000000 */
[----:B------:R-:W-:-:S02]  /*09a0*/  @P5 FSEL R4, R41, RZ, P4 ;  /* 0x000000ff29045208 */ /* 0x000fc40002000000 */
[----:B------:R-:W-:Y:S02]  /*09b0*/  @P5 FSEL R3, R43, RZ, P4 ;  /* 0x000000ff2b035208 */ /* 0x000fe40002000000 */
[----:B------:R-:W-:Y:S02]  /*09c0*/  @P5 FSEL R6, R42, RZ, P4 ;  /* 0x000000ff2a065208 */ /* 0x000fe40002000000 */
[----:B------:R-:W-:Y:S02]  /*09d0*/  @P5 FSEL R5, R44, RZ, P4 ;  /* 0x000000ff2c055208 */ /* 0x000fe40002000000 */
[----:B------:R-:W-:Y:S02]  /*09e0*/  CS2R R36, SRZ ;  /* 0x0000000000247805 */ /* 0x000fe4000001ff00 */
[----:B------:R-:W-:Y:S01]  /*09f0*/  CS2R R38, SRZ ;  /* 0x0000000000267805 */ /* 0x000fe2000001ff00 */
[----:B------:R-:W-:-:S05]  /*0a00*/  IMAD.WIDE R18, R21, 0x4, R18 ;  /* 0x0000000415127825 */ /* 0x000fca00078e0212 */
[----:B------:R-:W3:Y:S04]  /*0a10*/  @P3 LDG.E.EL R36, desc[UR4][R18.64+-0x200] ;  /* 0xfffe000412243981 */ /* 0x000ee8000c2e1900 */
[----:B------:R-:W4:Y:S04]  /*0a20*/  @P3 LDG.E.EL R37, desc[UR4][R18.64+-0x200] ;  /* 0xfffe000412253981 */ /* 0x000f28000c2e1900 */
[----:B------:R-:W5:Y:S04]  /*0a30*/  @P3 LDG.E.EL R38, desc[UR4][R18.64+-0x200] ;  /* 0xfffe000412263981 */ /* 0x000f68000c2e1900 */
[----:B------:R0:W4:Y:S02]  /*0a40*/  @P3 LDG.E.EL R39, desc[UR4][R18.64+-0x200] ;  /* 0xfffe000412273981 */ /* 0x000124000c2e1900 */
[----:B0-----:R-:W-:-:S02]  /*0a50*/  CS2R R18, SRZ ;  /* 0x0000000000127805 */ /* 0x001fc4000001ff00 */
[----:B--2---:R-:W-:Y:S02]  /*0a60*/  SEL R13, R13, RZ, !P2 ;  /* 0x000000ff0d0d7207 */ /* 0x004fe40005000000 */
[----:B------:R-:W-:Y:S02]  /*0a70*/  SEL R12, R12, RZ, !P2 ;  /* 0x000000ff0c0c7207 */ /* 0x000fe40005000000 */
[C---:B------:R-:W-:Y:S01]  /*0a80*/  FSETP.GT.AND P4, PT, R13.reuse, -R35, PT ;  /* 0x800000230d00720b */ /* 0x040fe20003f84000 */
[----:B------:R-:W-:Y:S01]  /*0a90*/  FADD R8, R13, R35 ;  /* 0x000000230d087221 */ /* 0x000fe20000000000 */
[----:B------:R-:W-:-:S04]  /*0aa0*/  SEL R13, R34, RZ, !P2 ;  /* 0x000000ff220d7207 */ /* 0x000fc80005000000 */
[C---:B------:R-:W-:Y:S01]  /*0ab0*/  FSETP.GT.AND P5, PT, R12.reuse, -R13, PT ;  /* 0x8000000d0c00720b */ /* 0x040fe20003fa4000 */
[----:B------:R-:W-:Y:S01]  /*0ac0*/  FADD R28, R12, R13 ;  /* 0x0000000d0c1c7221 */ /* 0x000fe20000000000 */
[----:B------:R-:W-:-:S04]  /*0ad0*/  VIADD R13, R40, 0xfff80000 ;  /* 0xfff80000280d7836 */ /* 0x000fc80000000000 */
[----:B------:R-:W-:Y:S01]  /*0ae0*/  IMAD.WIDE R12, R13, 0x4, R16 ;  /* 0x000000040d0c7825 */ /* 0x000fe200078e0210 */
[----:B------:R-:W-:-:S06]  /*0af0*/  CS2R R16, SRZ ;  /* 0x0000000000107805 */ /* 0x000fcc000001ff00 */
[----:B------:R3:W2:Y:S01]  /*0b00*/  @P3 LDG.E.128 R16, desc[UR4][R12.64] ;  /* 0x000000040c103981 */ /* 0x0006a2000c1e1d00 */
[----:B------:R-:W-:Y:S02]  /*0b10*/  SEL R29, R32, RZ, !P2 ;  /* 0x000000ff201d7207 */ /* 0x000fe40005000000 */
[----:B------:R-:W-:Y:S02]  /*0b20*/  SEL R14, R14, RZ, !P2 ;  /* 0x000000ff0e0e7207 */ /* 0x000fe40005000000 */
[----:B------:R-:W-:Y:S02]  /*0b30*/  SEL R15, R15, RZ, !P2 ;  /* 0x000000ff0f0f7207 */ /* 0x000fe40005000000 */
[----:B------:R-:W-:Y:S01]  /*0b40*/  SEL R34, R33, RZ, !P2 ;  /* 0x000000ff21227207 */ /* 0x000fe20005000000 */
[----:B------:R-:W-:Y:S01]  /*0b50*/  @!P4 FMUL R8, R8, 0.20000000298023223877 ;  /* 0x3e4ccccd0808c820 */ /* 0x000fe20000400000 */
[----:B------:R-:W-:Y:S01]  /*0b60*/  @!P5 FMUL R28, R28, 0.20000000298023223877 ;  /* 0x3e4ccccd1c1cd820 */ /* 0x000fe20000400000 */
[----:B------:R-:W-:-:S02]  /*0b70*/  FSETP.GT.AND P4, PT, R14, -R29, PT ;  /* 0x8000001d0e00720b */ /* 0x000fc40003f84000 */
[C---:B------:R-:W-:Y:S01]  /*0b80*/  FSETP.GT.AND P5, PT, R15.reuse, -R34, PT ;  /* 0x800000220f00720b */ /* 0x040fe20003fa4000 */
[----:B------:R-:W-:Y:S01]  /*0b90*/  FADD R32, R14, R29 ;  /* 0x0000001d0e207221 */ /* 0x000fe20000000000 */
[----:B------:R-:W-:Y:S01]  /*0ba0*/  FADD R29, R15, R34 ;  /* 0x000000220f1d7221 */ /* 0x000fe20000000000 */
[----:B---3--:R-:W-:Y:S02]  /*0bb0*/  SEL R13, R36, RZ, P3 ;  /* 0x000000ff240d7207 */ /* 0x008fe40001800000 */
[----:B----4-:R-:W-:-:S06]  /*0bc0*/  SEL R14, R37, RZ, P3 ;  /* 0x000000ff250e7207 */ /* 0x010fcc0001800000 */
[----:B------:R-:W-:Y:S02]  /*0bd0*/  @!P4 FMUL R32, R32, 0.20000000298023223877 ;  /* 0x3e4ccccd2020c820 */ /* 0x000fe40000400000 */
[----:B------:R-:W-:Y:S01]  /*0be0*/  @!P5 FMUL R29, R29, 0.20000000298023223877 ;  /* 0x3e4ccccd1d1dd820 */ /* 0x000fe20000400000 */
[----:B------:R-:W-:Y:S02]  /*0bf0*/  SEL R39, R39, RZ, P3 ;  /* 0x000000ff27277207 */ /* 0x000fe40001800000 */
[----:B------:R-:W-:Y:S02]  /*0c00*/  SEL R30, R30, RZ, !P1 ;  /* 0x000000ff1e1e7207 */ /* 0x000fe40004800000 */
[----:B------:R-:W-:Y:S02]  /*0c10*/  SEL R9, R9, RZ, !P1 ;  /* 0x000000ff09097207 */ /* 0x000fe40004800000 */
[----:B------:R-:W-:Y:S02]  /*0c20*/  SEL R31, R31, RZ, !P1 ;  /* 0x000000ff1f1f7207 */ /* 0x000fe40004800000 */
[----:B------:R-:W-:Y:S01]  /*0c30*/  SEL R10, R10, RZ, !P1 ;  /* 0x000000ff0a0a7207 */ /* 0x000fe20004800000 */
[----:B------:R-:W-:-:S04]  /*0c40*/  FADD R34, R9, R30 ;  /* 0x0000001e09227221 */ /* 0x000fc80000000000 */
[----:B------:R-:W-:Y:S01]  /*0c50*/  FADD R33, R10, R31 ;  /* 0x0000001f0a217221 */ /* 0x000fe20000000000 */
[----:B--2---:R-:W-:Y:S02]  /*0c60*/  SEL R16, R16, RZ, P3 ;  /* 0x000000ff10107207 */ /* 0x004fe40001800000 */
[----:B------:R-:W-:Y:S02]  /*0c70*/  SEL R17, R17, RZ, P3 ;  /* 0x000000ff11117207 */ /* 0x000fe40001800000 */
[C---:B------:R-:W-:Y:S02]  /*0c80*/  FSETP.GT.AND P4, PT, R16.reuse, -R13, PT ;  /* 0x8000000d1000720b */ /* 0x040fe40003f84000 */
[C---:B------:R-:W-:Y:S01]  /*0c90*/  FSETP.GT.AND P5, PT, R17.reuse, -R14, PT ;  /* 0x8000000e1100720b */ /* 0x040fe20003fa4000 */
[----:B------:R-:W-:Y:S01]  /*0ca0*/  FADD R16, R16, R13 ;  /* 0x0000000d10107221 */ /* 0x000fe20000000000 */
[----:B------:R-:W-:Y:S01]  /*0cb0*/  FADD R17, R17, R14 ;  /* 0x0000000e11117221 */ /* 0x000fe20000000000 */
[----:B------:R-:W-:-:S02]  /*0cc0*/  SEL R18, R18, RZ, P3 ;  /* 0x000000ff12127207 */ /* 0x000fc40001800000 */
[----:B------:R-:W-:Y:S02]  /*0cd0*/  SEL R12, R19, RZ, P3 ;  /* 0x000000ff130c7207 */ /* 0x000fe40001800000 */
[----:B-----5:R-:W-:-:S04]  /*0ce0*/  SEL R13, R38, RZ, P3 ;  /* 0x000000ff260d7207 */ /* 0x020fc80001800000 */
[----:B------:R-:W-:Y:S01]  /*0cf0*/  @!P4 FMUL R16, R16, 0.20000000298023223877 ;  /* 0x3e4ccccd1010c820 */ /* 0x000fe20000400000 */
[----:B------:R-:W-:Y:S01]  /*0d00*/  FSETP.GT.AND P4, PT, R18, -R13, PT ;  /* 0x8000000d1200720b */ /* 0x000fe20003f84000 */
[----:B------:R-:W-:Y:S01]  /*0d10*/  @!P5 FMUL R17, R17, 0.20000000298023223877 ;  /* 0x3e4ccccd1111d820 */ /* 0x000fe20000400000 */
[----:B------:R-:W-:Y:S01]  /*0d20*/  FSETP.GT.AND P5, PT, R12, -R39, PT ;  /* 0x800000270c00720b */ /* 0x000fe20003fa4000 */
[----:B------:R-:W-:Y:S01]  /*0d30*/  FADD R18, R18, R13 ;  /* 0x0000000d12127221 */ /* 0x000fe20000000000 */
[----:B------:R-:W-:-:S09]  /*0d40*/  FADD R39, R12, R39 ;  /* 0x000000270c277221 */ /* 0x000fd20000000000 */
[----:B------:R-:W-:Y:S01]  /*0d50*/  @!P4 FMUL R18, R18, 0.20000000298023223877 ;  /* 0x3e4ccccd1212c820 */ /* 0x000fe20000400000 */
[----:B------:R-:W-:Y:S01]  /*0d60*/  FSETP.GT.AND P4, PT, R9, -R30, PT ;  /* 0x8000001e0900720b */ /* 0x000fe20003f84000 */
[----:B------:R-:W-:Y:S01]  /*0d70*/  @!P5 FMUL R39, R39, 0.20000000298023223877 ;  /* 0x3e4ccccd2727d820 */ /* 0x000fe20000400000 */
[----:B------:R-:W-:Y:S02]  /*0d80*/  FSETP.GT.AND P5, PT, R10, -R31, PT ;  /* 0x8000001f0a00720b */ /* 0x000fe40003fa4000 */
[----:B------:R-:W-:Y:S01]  /*0d90*/  CS2R R30, SRZ ;  /* 0x00000000001e7805 */ /* 0x000fe2000001ff00 */
[----:B------:R-:W-:Y:S02]  /*0da0*/  IMAD.MOV.U32 R9, RZ, RZ, RZ ;  /* 0x000000ffff097224 */ /* 0x000fe400078e00ff */
[----:B------:R-:W-:-:S03]  /*0db0*/  IMAD.MOV.U32 R10, RZ, RZ, RZ ;  /* 0x000000ffff0a7224 */ /* 0x000fc600078e00ff */
[----:B------:R-:W2:Y:S04]  /*0dc0*/  @!P0 LDG.E.EL R31, desc[UR4][R26.64] ;  /* 0x000000041a1f8981 */ /* 0x000ea8000c2e1900 */
[----:B------:R-:W3:Y:S04]  /*0dd0*/  @!P0 LDG.E.EL R9, desc[UR4][R26.64] ;  /* 0x000000041a098981 */ /* 0x000ee8000c2e1900 */
[----:B------:R-:W4:Y:S04]  /*0de0*/  @!P0 LDG.E.EL R30, desc[UR4][R26.64] ;  /* 0x000000041a1e8981 */ /* 0x000f28000c2e1900 */
[----:B------:R0:W5:Y:S02]  /*0df0*/  @!P0 LDG.E.EL R10, desc[UR4][R26.64] ;  /* 0x000000041a0a8981 */ /* 0x000164000c2e1900 */
[----:B0-----:R-:W0:Y:S01]  /*0e00*/  LDC.64 R26, c[0x0][0x210] ;  /* 0x00008400ff1a7b82 */ /* 0x001e220000000a00 */
[----:B------:R-:W-:-:S02]  /*0e10*/  @P2 FSEL R28, R16, RZ, P3 ;  /* 0x000000ff101c2208 */ /* 0x000fc40001800000 */
[----:B------:R-:W-:Y:S02]  /*0e20*/  @P2 FSEL R8, R17, RZ, P3 ;  /* 0x000000ff11082208 */ /* 0x000fe40001800000 */
[----:B------:R-:W-:Y:S02]  /*0e30*/  @P2 FSEL R32, R18, RZ, P3 ;  /* 0x000000ff12202208 */ /* 0x000fe40001800000 */
[----:B------:R-:W-:Y:S02]  /*0e40*/  @P2 FSEL R29, R39, RZ, P3 ;  /* 0x000000ff271d2208 */ /* 0x000fe40001800000 */
[----:B------:R-:W-:Y:S02]  /*0e50*/  ISETP.GE.AND P3, PT, R24, 0x40, PT ;  /* 0x000000401800780c */ /* 0x000fe40003f66270 */
[----:B------:R-:W-:Y:S02]  /*0e60*/  CS2R R12, SRZ ;  /* 0x00000000000c7805 */ /* 0x000fe4000001ff00 */
[----:B------:R-:W-:-:S02]  /*0e70*/  CS2R R14, SRZ ;  /* 0x00000000000e7805 */ /* 0x000fc4000001ff00 */
[----:B------:R-:W-:Y:S02]  /*0e80*/  CS2R R16, SRZ ;  /* 0x0000000000107805 */ /* 0x000fe4000001ff00 */
[----:B------:R-:W-:Y:S02]  /*0e90*/  CS2R R18, SRZ ;  /* 0x0000000000127805 */ /* 0x000fe4000001ff00 */
[----:B------:R1:W2:Y:S01]  /*0ea0*/  @!P0 LDG.E.128 R12, desc[UR4][R22.64] ;  /* 0x00000004160c8981 */ /* 0x0002a2000c1e1d00 */
[----:B0-----:R-:W-:-:S05]  /*0eb0*/  IMAD.WIDE R36, R20, 0x4, R26 ;  /* 0x0000000414247825 */ /* 0x001fca00078e021a */
[----:B------:R-:W3:Y:S01]  /*0ec0*/  @!P3 LDG.E.128 R16, desc[UR4][R36.64] ;  /* 0x000000042410b981 */ /* 0x000ee2000c1e1d00 */
[----:B------:R-:W-:Y:S02]  /*0ed0*/  ISETP.GE.AND P2, PT, R21, 0x40, PT ;  /* 0x000000401500780c */ /* 0x000fe40003f46270 */
[----:B------:R-:W-:Y:S02]  /*0ee0*/  CS2R R20, SRZ ;  /* 0x0000000000147805 */ /* 0x000fe4000001ff00 */
[----:B-1----:R-:W-:Y:S01]  /*0ef0*/  CS2R R22, SRZ ;  /* 0x0000000000167805 */ /* 0x002fe2000001ff00 */
[----:B------:R-:W-:-:S08]  /*0f00*/  IMAD.WIDE R26, R7, 0x4, R26 ;  /* 0x00000004071a7825 */ /* 0x000fd000078e021a */
[----:B------:R-:W4:Y:S01]  /*0f10*/  @!P2 LDG.E.128 R20, desc[UR4][R26.64] ;  /* 0x000000041a14a981 */ /* 0x000f22000c1e1d00 */
[----:B------:R-:W-:Y:S02]  /*0f20*/  SEL R11, R11, RZ, !P1 ;  /* 0x000000ff0b0b7207 */ /* 0x000fe40004800000 */
[----:B------:R-:W-:Y:S01]  /*0f30*/  SEL R2, R2, RZ, !P1 ;  /* 0x000000ff02027207 */ /* 0x000fe20004800000 */
[----:B------:R-:W-:-:S03]  /*0f40*/  @!P6 FMUL R25, R25, 0.20000000298023223877 ;  /* 0x3e4ccccd1919e820 */ /* 0x000fc60000400000 */
[C---:B------:R-:W-:Y:S01]  /*0f50*/  FSETP.GT.AND P6, PT, R11.reuse, -R2, PT ;  /* 0x800000020b00720b */ /* 0x040fe20003fc4000 */
[----:B------:R-:W-:Y:S01]  /*0f60*/  FADD R2, R11, R2 ;  /* 0x000000020b027221 */ /* 0x000fe20000000000 */
[----:B------:R-:W-:Y:S01]  /*0f70*/  @!P4 FMUL R34, R34, 0.20000000298023223877 ;  /* 0x3e4ccccd2222c820 */ /* 0x000fe20000400000 */
[----:B------:R-:W-:-:S10]  /*0f80*/  @!P5 FMUL R33, R33, 0.20000000298023223877 ;  /* 0x3e4ccccd2121d820 */ /* 0x000fd40000400000 */
[----:B------:R-:W-:Y:S01]  /*0f90*/  @!P6 FMUL R2, R2, 0.20000000298023223877 ;  /* 0x3e4ccccd0202e820 */ /* 0x000fe20000400000 */
[----:B-----5:R-:W-:Y:S02]  /*0fa0*/  SEL R10, R10, RZ, !P0 ;  /* 0x000000ff0a0a7207 */ /* 0x020fe40004000000 */
[----:B--2---:R-:W-:Y:S02]  /*0fb0*/  SEL R7, R12, RZ, !P0 ;  /* 0x000000ff0c077207 */ /* 0x004fe40004000000 */
[----:B------:R-:W-:Y:S02]  /*0fc0*/  SEL R11, R13, RZ, !P0 ;  /* 0x000000ff0d0b7207 */ /* 0x000fe40004000000 */
[----:B------:R-:W0:Y:S01]  /*0fd0*/  LDC.64 R12, c[0x0][0x248] ;  /* 0x00009200ff0c7b82 */ /* 0x000e220000000a00 */
[----:B------:R-:W-:Y:S02]  /*0fe0*/  SEL R14, R14, RZ, !P0 ;  /* 0x000000ff0e0e7207 */ /* 0x000fe40004000000 */
[----:B------:R-:W-:-:S02]  /*0ff0*/  SEL R15, R15, RZ, !P0 ;  /* 0x000000ff0f0f7207 */ /* 0x000fc40004000000 */
[----:B---3--:R-:W-:Y:S02]  /*1000*/  SEL R16, R16, RZ, !P3 ;  /* 0x000000ff10107207 */ /* 0x008fe40005800000 */
[----:B------:R-:W-:Y:S02]  /*1010*/  SEL R19, R19, RZ, !P3 ;  /* 0x000000ff13137207 */ /* 0x000fe40005800000 */
[----:B------:R-:W-:Y:S02]  /*1020*/  @P3 FSEL R16, R25, R4, !P1 ;  /* 0x0000000419103208 */ /* 0x000fe40004800000 */
[----:B------:R-:W-:Y:S02]  /*1030*/  @P3 FSEL R19, R2, R5, !P1 ;  /* 0x0000000502133208 */ /* 0x000fe40004800000 */
[----:B------:R-:W-:Y:S02]  /*1040*/  SEL R4, R9, RZ, !P0 ;  /* 0x000000ff09047207 */ /* 0x000fe40004000000 */
[----:B------:R-:W-:-:S02]  /*1050*/  SEL R2, R31, RZ, !P0 ;  /* 0x000000ff1f027207 */ /* 0x000fc40004000000 */
[----:B----4-:R-:W-:Y:S02]  /*1060*/  SEL R9, R30, RZ, !P0 ;  /* 0x000000ff1e097207 */ /* 0x010fe40004000000 */
[----:B------:R-:W-:Y:S02]  /*1070*/  SEL R17, R17, RZ, !P3 ;  /* 0x000000ff11117207 */ /* 0x000fe40005800000 */
[----:B------:R-:W-:Y:S02]  /*1080*/  SEL R18, R18, RZ, !P3 ;  /* 0x000000ff12127207 */ /* 0x000fe40005800000 */
[----:B------:R-:W-:Y:S02]  /*1090*/  @P3 FSEL R17, R34, R3, !P1 ;  /* 0x0000000322113208 */ /* 0x000fe40004800000 */
[----:B------:R-:W-:Y:S02]  /*10a0*/  @P3 FSEL R18, R33, R6, !P1 ;  /* 0x0000000621123208 */ /* 0x000fe40004800000 */
[----:B------:R-:W-:-:S02]  /*10b0*/  FSETP.GT.AND P1, PT, R7, -R2, PT ;  /* 0x800000020700720b */ /* 0x000fc40003f24000 */
[----:B------:R-:W-:Y:S02]  /*10c0*/  FSETP.GT.AND P3, PT, R11, -R4, PT ;  /* 0x800000040b00720b */ /* 0x000fe40003f64000 */
[C---:B------:R-:W-:Y:S02]  /*10d0*/  FSETP.GT.AND P4, PT, R14.reuse, -R9, PT ;  /* 0x800000090e00720b */ /* 0x040fe40003f84000 */
[----:B------:R-:W-:Y:S01]  /*10e0*/  FSETP.GT.AND P5, PT, R15, -R10, PT ;  /* 0x8000000a0f00720b */ /* 0x000fe20003fa4000 */
[----:B------:R-:W-:Y:S01]  /*10f0*/  FADD R3, R7, R2 ;  /* 0x0000000207037221 */ /* 0x000fe20000000000 */
[----:B------:R-:W-:Y:S01]  /*1100*/  FADD R5, R11, R4 ;  /* 0x000000040b057221 */ /* 0x000fe20000000000 */
[----:B------:R-:W-:Y:S01]  /*1110*/  FADD R7, R14, R9 ;  /* 0x000000090e077221 */ /* 0x000fe20000000000 */
[----:B------:R-:W-:-:S03]  /*1120*/  FADD R10, R15, R10 ;  /* 0x0000000a0f0a7221 */ /* 0x000fc60000000000 */
[----:B------:R-:W-:Y:S02]  /*1130*/  @!P1 FMUL R3, R3, 0.20000000298023223877 ;  /* 0x3e4ccccd03039820 */ /* 0x000fe40000400000 */
[----:B------:R-:W-:Y:S02]  /*1140*/  @!P3 FMUL R5, R5, 0.20000000298023223877 ;  /* 0x3e4ccccd0505b820 */ /* 0x000fe40000400000 */
[----:B------:R-:W-:Y:S02]  /*1150*/  @!P4 FMUL R7, R7, 0.20000000298023223877 ;  /* 0x3e4ccccd0707c820 */ /* 0x000fe40000400000 */
[----:B------:R-:W-:Y:S01]  /*1160*/  @!P5 FMUL R10, R10, 0.20000000298023223877 ;  /* 0x3e4ccccd0a0ad820 */ /* 0x000fe20000400000 */
[----:B------:R-:W-:Y:S01]  /*1170*/  SEL R20, R20, RZ, !P2 ;  /* 0x000000ff14147207 */ /* 0x000fe20005000000 */
[----:B0-----:R-:W-:Y:S01]  /*1180*/  IMAD.WIDE R12, R0, 0x4, R12 ;  /* 0x00000004000c7825 */ /* 0x001fe200078e020c */
[----:B------:R-:W-:Y:S02]  /*1190*/  SEL R21, R21, RZ, !P2 ;  /* 0x000000ff15157207 */ /* 0x000fe40005000000 */
[----:B------:R-:W-:-:S02]  /*11a0*/  SEL R22, R22, RZ, !P2 ;  /* 0x000000ff16167207 */ /* 0x000fc40005000000 */
[----:B------:R-:W-:Y:S02]  /*11b0*/  SEL R23, R23, RZ, !P2 ;  /* 0x000000ff17177207 */ /* 0x000fe40005000000 */
[----:B------:R-:W-:Y:S02]  /*11c0*/  @P2 FSEL R20, R3, R28, !P0 ;  /* 0x0000001c03142208 */ /* 0x000fe40004000000 */
[----:B------:R-:W-:Y:S02]  /*11d0*/  @P2 FSEL R21, R5, R8, !P0 ;  /* 0x0000000805152208 */ /* 0x000fe40004000000 */
[----:B------:R-:W-:Y:S02]  /*11e0*/  @P2 FSEL R22, R7, R32, !P0 ;  /* 0x0000002007162208 */ /* 0x000fe40004000000 */
[----:B------:R-:W-:Y:S01]  /*11f0*/  @P2 FSEL R23, R10, R29, !P0 ;  /* 0x0000001d0a172208 */ /* 0x000fe20004000000 */
[----:B------:R-:W-:Y:S04]  /*1200*/  STG.E.128 desc[UR4][R12.64], R16 ;  /* 0x000000100c007986 */ /* 0x000fe8000c101d04 */
[----:B------:R-:W-:Y:S01]  /*1210*/  STG.E.128 desc[UR4][R12.64+0x800], R20 ;  /* 0x000800140c007986 */ /* 0x000fe2000c101d04 */
[----:B------:R-:W-:Y:S05]  /*1220*/  EXIT ;  /* 0x000000000000794d */ /* 0x000fea0003800000 */
.L_x_0:
[----:B------:R-:W-:-:S00]  /*1230*/  BRA `(.L_x_0) ;  /* 0xfffffffc00fc7947 */ /* 0x000fc0000383ffff */
[----:B------:R-:W-:-:S00]  /*1240*/  NOP ;  /* 0x0000000000007918 */ /* 0x000fc00000000000 */
        /* <DEDUP_REMOVED lines=11> */
.L_x_1:


//--------------------- .nv.constant0.triton_poi_fused_cat_3 --------------------------
	.section	.nv.constant0.triton_poi_fused_cat_3,"a",@progbits
	.sectionflags	@""
	.align	4
.nv.constant0.triton_poi_fused_cat_3:
	.zero		596
